	.headerflags	@"EF_CUDA_TEXMODE_UNIFIED EF_CUDA_64BIT_ADDRESS EF_CUDA_ACCELERATORS EF_CUDA_SM90 EF_CUDA_VIRTUAL_SM(EF_CUDA_SM90)"
	.elftype	@"ET_EXEC"


//--------------------- .nv.info                  --------------------------
	.section	.nv.info,"",@"SHT_CUDA_INFO"
	.align	4


	//----- nvinfo : EIATTR_REGCOUNT
	.align		4
        /*0000*/ 	.byte	0x04, 0x2f
        /*0002*/ 	.short	(.L_1 - .L_0)
	.align		4
.L_0:
        /*0004*/ 	.word	index@(triton_poi_fused_add_clone_1)
        /*0008*/ 	.word	0x00000014


	//----- nvinfo : EIATTR_MIN_STACK_SIZE
	.align		4
.L_1:
        /*000c*/ 	.byte	0x04, 0x12
        /*000e*/ 	.short	(.L_3 - .L_2)
	.align		4
.L_2:
        /*0010*/ 	.word	index@(triton_poi_fused_add_clone_1)
        /*0014*/ 	.word	0x00000000


	//----- nvinfo : EIATTR_FRAME_SIZE
	.align		4
.L_3:
        /*0018*/ 	.byte	0x04, 0x11
        /*001a*/ 	.short	(.L_5 - .L_4)
	.align		4
.L_4:
        /*001c*/ 	.word	index@(triton_poi_fused_add_clone_1)
        /*0020*/ 	.word	0x00000000


	//----- nvinfo : EIATTR_MIN_STACK_SIZE
	.align		4
.L_5:
        /*0024*/ 	.byte	0x04, 0x12
        /*0026*/ 	.short	(.L_7 - .L_6)
	.align		4
.L_6:
        /*0028*/ 	.word	index@(triton_poi_fused_add_clone_1)
        /*002c*/ 	.word	0x00000000
.L_7:


//--------------------- .nv.info.triton_poi_fused_add_clone_1 --------------------------
	.section	.nv.info.triton_poi_fused_add_clone_1,"",@"SHT_CUDA_INFO"
	.sectionflags	@""
	.align	4


	//----- nvinfo : EIATTR_CUDA_API_VERSION
	.align		4
        /*0000*/ 	.byte	0x04, 0x37
        /*0002*/ 	.short	(.L_9 - .L_8)
.L_8:
        /*0004*/ 	.word	0x0000007c


	//----- nvinfo : EIATTR_KPARAM_INFO
	.align		4
.L_9:
        /*0008*/ 	.byte	0x04, 0x17
        /*000a*/ 	.short	(.L_11 - .L_10)
.L_10:
        /*000c*/ 	.word	0x00000000
        /*0010*/ 	.short	0x0005
        /*0012*/ 	.short	0x0024
        /*0014*/ 	.byte	0x00, 0xf0, 0x11, 0x00


	//----- nvinfo : EIATTR_KPARAM_INFO
	.align		4
.L_11:
        /*0018*/ 	.byte	0x04, 0x17
        /*001a*/ 	.short	(.L_13 - .L_12)
.L_12:
        /*001c*/ 	.word	0x00000000
        /*0020*/ 	.short	0x0004
        /*0022*/ 	.short	0x0020
        /*0024*/ 	.byte	0x00, 0xf0, 0x11, 0x00


	//----- nvinfo : EIATTR_KPARAM_INFO
	.align		4
.L_13:
        /*0028*/ 	.byte	0x04, 0x17
        /*002a*/ 	.short	(.L_15 - .L_14)
.L_14:
        /*002c*/ 	.word	0x00000000
        /*0030*/ 	.short	0x0003
        /*0032*/ 	.short	0x0018
        /*0034*/ 	.byte	0x00, 0xf4, 0x21, 0x00


	//----- nvinfo : EIATTR_KPARAM_INFO
	.align		4
.L_15:
        /*0038*/ 	.byte	0x04, 0x17
        /*003a*/ 	.short	(.L_17 - .L_16)
.L_16:
        /*003c*/ 	.word	0x00000000
        /*0040*/ 	.short	0x0002
        /*0042*/ 	.short	0x0010
        /*0044*/ 	.byte	0x00, 0xf4, 0x21, 0x00


	//----- nvinfo : EIATTR_KPARAM_INFO
	.align		4
.L_17:
        /*0048*/ 	.byte	0x04, 0x17
        /*004a*/ 	.short	(.L_19 - .L_18)
.L_18:
        /*004c*/ 	.word	0x00000000
        /*0050*/ 	.short	0x0001
        /*0052*/ 	.short	0x0008
        /*0054*/ 	.byte	0x00, 0xf4, 0x21, 0x00


	//----- nvinfo : EIATTR_KPARAM_INFO
	.align		4
.L_19:
        /*0058*/ 	.byte	0x04, 0x17
        /*005a*/ 	.short	(.L_21 - .L_20)
.L_20:
        /*005c*/ 	.word	0x00000000
        /*0060*/ 	.short	0x0000
        /*0062*/ 	.short	0x0000
        /*0064*/ 	.byte	0x00, 0xf4, 0x21, 0x00


	//----- nvinfo : EIATTR_SPARSE_MMA_MASK
	.align		4
.L_21:
        /*0068*/ 	.byte	0x03, 0x50
        /*006a*/ 	.short	0x0000


	//----- nvinfo : EIATTR_MAXREG_COUNT
	.align		4
        /*006c*/ 	.byte	0x03, 0x1b
        /*006e*/ 	.short	0x00ff


	//----- nvinfo : EIATTR_EXIT_INSTR_OFFSETS
	.align		4
        /*0070*/ 	.byte	0x04, 0x1c
        /*0072*/ 	.short	(.L_23 - .L_22)


	//   ....[0]....
.L_22:
        /*0074*/ 	.word	0x00000410


	//   ....[1]....
        /*0078*/ 	.word	0x00000430


	//----- nvinfo : EIATTR_REQNTID
	.align		4
.L_23:
        /*007c*/ 	.byte	0x04, 0x10
        /*007e*/ 	.short	(.L_25 - .L_24)
.L_24:
        /*0080*/ 	.word	0x00000080
        /*0084*/ 	.word	0x00000001
        /*0088*/ 	.word	0x00000001


	//----- nvinfo : EIATTR_CBANK_PARAM_SIZE
	.align		4
.L_25:
        /*008c*/ 	.byte	0x03, 0x19
        /*008e*/ 	.short	0x0028


	//----- nvinfo : EIATTR_PARAM_CBANK
	.align		4
        /*0090*/ 	.byte	0x04, 0x0a
        /*0092*/ 	.short	(.L_27 - .L_26)
	.align		4
.L_26:
        /*0094*/ 	.word	index@(.nv.constant0.triton_poi_fused_add_clone_1)
        /*0098*/ 	.short	0x0210
        /*009a*/ 	.short	0x0028


	//----- nvinfo : EIATTR_SW_WAR
	.align		4
.L_27:
        /*009c*/ 	.byte	0x04, 0x36
        /*009e*/ 	.short	(.L_29 - .L_28)
.L_28:
        /*00a0*/ 	.word	0x00000008
.L_29:


//--------------------- .nv.callgraph             --------------------------
	.section	.nv.callgraph,"",@"SHT_CUDA_CALLGRAPH"
	.align	4
	.sectionentsize	8
	.align		4
        /*0000*/ 	.word	0x00000000
	.align		4
        /*0004*/ 	.word	0xffffffff
	.align		4
        /*0008*/ 	.word	0x00000000
	.align		4
        /*000c*/ 	.word	0xfffffffe
	.align		4
        /*0010*/ 	.word	0x00000000
	.align		4
        /*0014*/ 	.word	0xfffffffd
	.align		4
        /*0018*/ 	.word	0x00000000
	.align		4
        /*001c*/ 	.word	0xfffffffc


//--------------------- .text.triton_poi_fused_add_clone_1 --------------------------
	.section	.text.triton_poi_fused_add_clone_1,"ax",@progbits
	.sectionflags	@"SHF_BARRIERS=1"
	.align	128
        .global         triton_poi_fused_add_clone_1
        .type           triton_poi_fused_add_clone_1,@function
        .size           triton_poi_fused_add_clone_1,(.L_x_1 - triton_poi_fused_add_clone_1)
        .other          triton_poi_fused_add_clone_1,@"STO_CUDA_ENTRY STV_DEFAULT"
triton_poi_fused_add_clone_1:
.text.triton_poi_fused_add_clone_1:
[----:B------:R-:W0:Y:S02]  /*0000*/  LDC R1, c[0x0][0x28] ;  /* 0x00000a00ff017b82 */ /* 0x000e240000000800 */
[----:B------:R-:W1:Y:S01]  /*0010*/  S2R R0, SR_TID.X ;  /* 0x0000000000007919 */ /* 0x000e620000002100 */
[----:B------:R-:W2:Y:S01]  /*0020*/  S2UR UR4, SR_CTAID.Y ;  /* 0x00000000000479c3 */ /* 0x000ea20000002600 */
[----:B------:R-:W-:Y:S01]  /*0030*/  ULDC.64 UR8, c[0x0][0x208] ;  /* 0x0000820000087ab9 */ /* 0x000fe20000000a00 */
[----:B------:R-:W3:Y:S06]  /*0040*/  S2R R4, SR_CTAID.X ;  /* 0x0000000000047919 */ /* 0x000eec0000002500 */
[----:B------:R-:W4:Y:S08]  /*0050*/  LDC.64 R8, c[0x0][0x210] ;  /* 0x00008400ff087b82 */ /* 0x000f300000000a00 */
[----:B------:R-:W5:Y:S01]  /*0060*/  S2UR UR6, SR_CgaCtaId ;  /* 0x00000000000679c3 */ /* 0x000f620000008800 */
[----:B--2---:R-:W-:-:S07]  /*0070*/  USHF.L.U32 UR4, UR4, 0x4, URZ ;  /* 0x0000000404047899 */ /* 0x004fce000800063f */
[----:B------:R-:W2:Y:S01]  /*0080*/  LDC.64 R6, c[0x0][0x220] ;  /* 0x00008800ff067b82 */ /* 0x000ea20000000a00 */
[----:B-1----:R-:W-:Y:S01]  /*0090*/  IMAD.SHL.U32 R2, R0, 0x2, RZ ;  /* 0x0000000200027824 */ /* 0x002fe200078e00ff */
[----:B------:R-:W-:Y:S01]  /*00a0*/  SHF.R.U32.HI R11, RZ, 0x3, R0 ;  /* 0x00000003ff0b7819 */ /* 0x000fe20000011600 */
[----:B---3--:R-:W-:-:S03]  /*00b0*/  IMAD.SHL.U32 R12, R4, 0x10, RZ ;  /* 0x00000010040c7824 */ /* 0x008fc600078e00ff */
[----:B------:R-:W-:Y:S02]  /*00c0*/  LOP3.LUT R10, R2, 0xe, RZ, 0xc0, !PT ;  /* 0x0000000e020a7812 */ /* 0x000fe400078ec0ff */
[----:B------:R-:W-:Y:S02]  /*00d0*/  SGXT.U32 R11, R11, 0x4 ;  /* 0x000000040b0b781a */ /* 0x000fe40000000000 */
[----:B------:R-:W-:Y:S02]  /*00e0*/  LOP3.LUT R2, R10, UR4, RZ, 0xfc, !PT ;  /* 0x000000040a027c12 */ /* 0x000fe4000f8efcff */
[----:B------:R-:W-:-:S04]  /*00f0*/  LOP3.LUT R3, R12, R11, RZ, 0xfc, !PT ;  /* 0x0000000b0c037212 */ /* 0x000fc800078efcff */
[----:B------:R-:W-:Y:S01]  /*0100*/  VIMNMX R5, R2, R3, !PT ;  /* 0x0000000302057248 */ /* 0x000fe20007fe0100 */
[----:B------:R-:W-:-:S03]  /*0110*/  IMAD R3, R3, 0x10, R2 ;  /* 0x0000001003037824 */ /* 0x000fc600078e0202 */
[----:B------:R-:W-:Y:S01]  /*0120*/  ISETP.GE.AND P0, PT, R5, 0x10, PT ;  /* 0x000000100500780c */ /* 0x000fe20003f06270 */
[----:B----4-:R-:W-:Y:S01]  /*0130*/  IMAD.WIDE R8, R3, 0x4, R8 ;  /* 0x0000000403087825 */ /* 0x010fe200078e0208 */
[----:B------:R-:W-:-:S11]  /*0140*/  CS2R R2, SRZ ;  /* 0x0000000000027805 */ /* 0x000fd6000001ff00 */
[----:B------:R1:W3:Y:S01]  /*0150*/  @!P0 LDG.E.64 R2, desc[UR8][R8.64] ;  /* 0x0000000808028981 */ /* 0x0002e2000c1e1b00 */
[----:B------:R-:W-:Y:S01]  /*0160*/  SHF.R.S32.HI R15, RZ, 0x1b, R4 ;  /* 0x0000001bff0f7819 */ /* 0x000fe20000011404 */
[----:B------:R-:W-:Y:S01]  /*0170*/  IMAD.SHL.U32 R14, R0, 0x20, RZ ;  /* 0x00000020000e7824 */ /* 0x000fe200078e00ff */
[----:B------:R-:W-:Y:S01]  /*0180*/  LOP3.LUT R13, R12, R10, RZ, 0xfc, !PT ;  /* 0x0000000a0c0d7212 */ /* 0x000fe200078efcff */
[----:B------:R-:W-:Y:S01]  /*0190*/  UMOV UR5, 0x400 ;  /* 0x0000040000057882 */ /* 0x000fe20000000000 */
[----:B------:R-:W-:Y:S01]  /*01a0*/  SGXT R10, R15, 0x1 ;  /* 0x000000010f0a781a */ /* 0x000fe20000000200 */
[----:B-----5:R-:W-:Y:S01]  /*01b0*/  UPRMT UR5, UR6, 0x654, UR5 ;  /* 0x0000065406057896 */ /* 0x020fe20008000005 */
[----:B------:R-:W-:Y:S01]  /*01c0*/  LOP3.LUT R14, R14, 0xe0, RZ, 0xc0, !PT ;  /* 0x000000e00e0e7812 */ /* 0x000fe200078ec0ff */
[----:B------:R-:W4:Y:S01]  /*01d0*/  LDC.64 R4, c[0x0][0x218] ;  /* 0x00008600ff047b82 */ /* 0x000f220000000a00 */
[----:B------:R-:W-:Y:S02]  /*01e0*/  LEA.HI R10, R10, R13, RZ, 0x2 ;  /* 0x0000000d0a0a7211 */ /* 0x000fe400078f10ff */
[----:B-1----:R-:W-:-:S02]  /*01f0*/  LOP3.LUT R9, R14, 0x10, RZ, 0xfc, !PT ;  /* 0x000000100e097812 */ /* 0x002fc400078efcff */
[----:B------:R-:W-:Y:S02]  /*0200*/  LOP3.LUT R12, R14, R11, RZ, 0xfc, !PT ;  /* 0x0000000b0e0c7212 */ /* 0x000fe400078efcff */
[----:B------:R-:W-:Y:S02]  /*0210*/  LOP3.LUT R10, R10, 0xfffffffc, RZ, 0xc0, !PT ;  /* 0xfffffffc0a0a7812 */ /* 0x000fe400078ec0ff */
[----:B------:R-:W-:Y:S02]  /*0220*/  LEA.HI R15, R14, UR5, RZ, 0x1e ;  /* 0x000000050e0f7c11 */ /* 0x000fe4000f8ff0ff */
[----:B------:R-:W-:Y:S01]  /*0230*/  LEA.HI R17, R9, UR5, RZ, 0x1e ;  /* 0x0000000509117c11 */ /* 0x000fe2000f8ff0ff */
[----:B------:R-:W-:Y:S01]  /*0240*/  IMAD.IADD R9, R13, 0x1, -R10 ;  /* 0x000000010d097824 */ /* 0x000fe200078e0a0a */
[----:B------:R-:W-:Y:S01]  /*0250*/  LOP3.LUT R8, R11, UR4, RZ, 0xfc, !PT ;  /* 0x000000040b087c12 */ /* 0x000fe2000f8efcff */
[C---:B------:R-:W-:Y:S01]  /*0260*/  IMAD R15, R12.reuse, 0x4, R15 ;  /* 0x000000040c0f7824 */ /* 0x040fe200078e020f */
[----:B------:R-:W-:Y:S01]  /*0270*/  ISETP.GE.AND P1, PT, R13, 0x10, PT ;  /* 0x000000100d00780c */ /* 0x000fe20003f26270 */
[----:B------:R-:W-:-:S02]  /*0280*/  IMAD R10, R12, 0x4, R17 ;  /* 0x000000040c0a7824 */ /* 0x000fc400078e0211 */
[C---:B------:R-:W-:Y:S01]  /*0290*/  IMAD R11, R8.reuse, 0x10, R13 ;  /* 0x00000010080b7824 */ /* 0x040fe200078e020d */
[----:B------:R-:W-:Y:S01]  /*02a0*/  ISETP.LT.AND P0, PT, R8, 0x10, !P1 ;  /* 0x000000100800780c */ /* 0x000fe20004f01270 */
[----:B--2---:R-:W-:Y:S01]  /*02b0*/  IMAD.WIDE R12, R9, 0x4, R6 ;  /* 0x00000004090c7825 */ /* 0x004fe200078e0206 */
[----:B------:R-:W-:Y:S02]  /*02c0*/  CS2R R6, SRZ ;  /* 0x0000000000067805 */ /* 0x000fe4000001ff00 */
[----:B------:R-:W-:Y:S01]  /*02d0*/  CS2R R8, SRZ ;  /* 0x0000000000087805 */ /* 0x000fe2000001ff00 */
[----:B----4-:R-:W-:Y:S01]  /*02e0*/  IMAD.WIDE R4, R11, 0x4, R4 ;  /* 0x000000040b047825 */ /* 0x010fe200078e0204 */
[----:B---3--:R-:W-:Y:S04]  /*02f0*/  STS [R15], R2 ;  /* 0x000000020f007388 */ /* 0x008fe80000000800 */
[----:B------:R1:W-:Y:S01]  /*0300*/  STS [R10+0x40], R3 ;  /* 0x000040030a007388 */ /* 0x0003e20000000800 */
[----:B------:R-:W-:Y:S01]  /*0310*/  BAR.SYNC.DEFER_BLOCKING 0x0 ;  /* 0x0000000000007b1d */ /* 0x000fe20000010000 */
[----:B------:R-:W-:-:S07]  /*0320*/  SHF.R.U32.HI R14, RZ, 0x1, R0 ;  /* 0x00000001ff0e7819 */ /* 0x000fce0000011600 */
[----:B-1----:R-:W1:Y:S01]  /*0330*/  LDC.64 R2, c[0x0][0x228] ;  /* 0x00008a00ff027b82 */ /* 0x002e620000000a00 */
[----:B------:R-:W2:Y:S04]  /*0340*/  @P0 LDG.E.64 R6, desc[UR8][R4.64] ;  /* 0x0000000804060981 */ /* 0x000ea8000c1e1b00 */
[----:B------:R-:W2:Y:S01]  /*0350*/  @!P1 LDG.E.EL.64 R8, desc[UR8][R12.64] ;  /* 0x000000080c089981 */ /* 0x000ea2000c2e1b00 */
[----:B------:R-:W-:Y:S01]  /*0360*/  IMAD.SHL.U32 R0, R0, 0x8, RZ ;  /* 0x0000000800007824 */ /* 0x000fe200078e00ff */
[----:B------:R-:W-:Y:S01]  /*0370*/  LOP3.LUT R14, R14, 0x3c, RZ, 0xc0, !PT ;  /* 0x0000003c0e0e7812 */ /* 0x000fe200078ec0ff */
[----:B-1----:R-:W-:-:S03]  /*0380*/  IMAD.WIDE R2, R11, 0x4, R2 ;  /* 0x000000040b027825 */ /* 0x002fc600078e0202 */
[----:B------:R-:W-:-:S04]  /*0390*/  LOP3.LUT R17, R0, 0x3f8, RZ, 0xc0, !PT ;  /* 0x000003f800117812 */ /* 0x000fc800078ec0ff */
[----:B------:R-:W-:-:S05]  /*03a0*/  IADD3 R14, R17, UR5, R14 ;  /* 0x00000005110e7c10 */ /* 0x000fca000fffe00e */
[----:B------:R-:W1:Y:S04]  /*03b0*/  LDS R0, [R14] ;  /* 0x000000000e007984 */ /* 0x000e680000000800 */
[----:B------:R-:W3:Y:S01]  /*03c0*/  LDS R15, [R14+0x4] ;  /* 0x000004000e0f7984 */ /* 0x000ee20000000800 */
[----:B--2---:R-:W-:Y:S01]  /*03d0*/  FADD R17, R8, R6 ;  /* 0x0000000608117221 */ /* 0x004fe20000000000 */
[----:B------:R-:W-:-:S03]  /*03e0*/  FADD R4, R9, R7 ;  /* 0x0000000709047221 */ /* 0x000fc60000000000 */
[----:B-1----:R-:W-:Y:S01]  /*03f0*/  FADD R6, R0, R17 ;  /* 0x0000001100067221 */ /* 0x002fe20000000000 */
[----:B---3--:R-:W-:Y:S01]  /*0400*/  FADD R7, R15, R4 ;  /* 0x000000040f077221 */ /* 0x008fe20000000000 */
[----:B------:R-:W-:Y:S06]  /*0410*/  @!P0 EXIT ;  /* 0x000000000000894d */ /* 0x000fec0003800000 */
[----:B------:R-:W-:Y:S01]  /*0420*/  STG.E.64 desc[UR8][R2.64], R6 ;  /* 0x0000000602007986 */ /* 0x000fe2000c101b08 */
[----:B------:R-:W-:Y:S05]  /*0430*/  EXIT ;  /* 0x000000000000794d */ /* 0x000fea0003800000 */
.L_x_0:
[----:B------:R-:W-:-:S00]  /*0440*/  BRA `(.L_x_0) ;  /* 0xfffffffc00fc7947 */ /* 0x000fc0000383ffff */
[----:B------:R-:W-:-:S00]  /*0450*/  NOP ;  /* 0x0000000000007918 */ /* 0x000fc00000000000 */
        /* <DEDUP_REMOVED lines=10> */
.L_x_1:


//--------------------- .nv.shared.triton_poi_fused_add_clone_1 --------------------------
	.section	.nv.shared.triton_poi_fused_add_clone_1,"aw",@nobits
	.sectionflags	@""
	.align	16
	.zero		1024


//--------------------- .nv.constant0.triton_poi_fused_add_clone_1 --------------------------
	.section	.nv.constant0.triton_poi_fused_add_clone_1,"a",@progbits
	.sectionflags	@""
	.align	4
.nv.constant0.triton_poi_fused_add_clone_1:
	.zero		568
